//
// Generated by NVIDIA NVVM Compiler
//
// Compiler Build ID: CL-36424714
// Cuda compilation tools, release 13.0, V13.0.88
// Based on NVVM 20.0.0
//

.version 9.0
.target sm_100
.address_size 64

	// .globl	_Z6squarePfS_

.visible .entry _Z6squarePfS_(
	.param .u64 .ptr .align 1 _Z6squarePfS__param_0,
	.param .u64 .ptr .align 1 _Z6squarePfS__param_1
)
{
	.reg .b32 	%r<5>;
	.reg .b32 	%f<3>;
	.reg .b64 	%rd<8>;

	ld.param.u64 	%rd1, [_Z6squarePfS__param_0];
	ld.param.u64 	%rd2, [_Z6squarePfS__param_1];
	cvta.to.global.u64 	%rd3, %rd1;
	cvta.to.global.u64 	%rd4, %rd2;
	mov.u32 	%r1, %ctaid.x;
	mov.u32 	%r2, %ntid.x;
	mov.u32 	%r3, %tid.x;
	mad.lo.s32 	%r4, %r1, %r2, %r3;
	mul.wide.s32 	%rd5, %r4, 4;
	add.s64 	%rd6, %rd4, %rd5;
	ld.global.f32 	%f1, [%rd6];
	mul.f32 	%f2, %f1, %f1;
	add.s64 	%rd7, %rd3, %rd5;
	st.global.f32 	[%rd7], %f2;
	ret;

}


// ===== COMPILED SASS (sm_100) =====

	.target	sm_100

	.elftype	@"ET_EXEC"


//--------------------- .note.nv.tkinfo           --------------------------
	.section	.note.nv.tkinfo,"",@"SHT_NOTE"
	.sectionflags	@"SHF_NOTE_NV_TKINFO"
	.tkinfo
        /*0018*/ 	.word	0x00000002
        /*0030*/ 	.string	""
        /*0030*/ 	.string	"ptxas"
        /*0030*/ 	.string	"Cuda compilation tools, release 13.0, V13.0.88"
        /*0030*/ 	.string	"Build cuda_13.0.r13.0/compiler.36424714_0"
        /*0030*/ 	.string	"-arch sm_100 -m 64 "



//--------------------- .note.nv.cuinfo           --------------------------
	.section	.note.nv.cuinfo,"",@"SHT_NOTE"
	.sectionflags	@"SHF_NOTE_NV_CUINFO"
        /*0018*/ 	.short	0x0002
        /*001a*/ 	.short	0x0064
        /*001c*/ 	.short	0x0082
	.zero		2


//--------------------- .nv.info                  --------------------------
	.section	.nv.info,"",@"SHT_CUDA_INFO"
	.align	4


	//----- nvinfo : EIATTR_REGCOUNT
	.align		4
        /*0000*/ 	.byte	0x04, 0x2f
        /*0002*/ 	.short	(.L_1 - .L_0)
	.align		4
.L_0:
        /*0004*/ 	.word	index@(_Z6squarePfS_)
        /*0008*/ 	.word	0x0000000a


	//----- nvinfo : EIATTR_FRAME_SIZE
	.align		4
.L_1:
        /*000c*/ 	.byte	0x04, 0x11
        /*000e*/ 	.short	(.L_3 - .L_2)
	.align		4
.L_2:
        /*0010*/ 	.word	index@(_Z6squarePfS_)
        /*0014*/ 	.word	0x00000000


	//----- nvinfo : EIATTR_MIN_STACK_SIZE
	.align		4
.L_3:
        /*0018*/ 	.byte	0x04, 0x12
        /*001a*/ 	.short	(.L_5 - .L_4)
	.align		4
.L_4:
        /*001c*/ 	.word	index@(_Z6squarePfS_)
        /*0020*/ 	.word	0x00000000
.L_5:


//--------------------- .nv.compat                --------------------------
	.section	.nv.compat,"",@"SHT_CUDA_COMPAT_INFO"
	.align	4
        /*0000*/ 	.byte	0x02, 0x09, 0x00, 0x00, 0x02, 0x02, 0x01, 0x00, 0x02, 0x05, 0x05, 0x00, 0x03, 0x07, 0x01, 0x01
        /*0010*/ 	.byte	0x02, 0x03, 0x00, 0x00, 0x02, 0x06, 0x01, 0x00, 0x04, 0x0b, 0x08, 0x00, 0x09, 0x00, 0x00, 0x00
        /*0020*/ 	.byte	0x00, 0x00, 0x00, 0x00


//--------------------- .nv.info._Z6squarePfS_    --------------------------
	.section	.nv.info._Z6squarePfS_,"",@"SHT_CUDA_INFO"
	.sectionflags	@""
	.align	4


	//----- nvinfo : EIATTR_CUDA_API_VERSION
	.align		4
        /*0000*/ 	.byte	0x04, 0x37
        /*0002*/ 	.short	(.L_7 - .L_6)
.L_6:
        /*0004*/ 	.word	0x00000082


	//----- nvinfo : EIATTR_KPARAM_INFO
	.align		4
.L_7:
        /*0008*/ 	.byte	0x04, 0x17
        /*000a*/ 	.short	(.L_9 - .L_8)
.L_8:
        /*000c*/ 	.word	0x00000000
        /*0010*/ 	.short	0x0001
        /*0012*/ 	.short	0x0008
        /*0014*/ 	.byte	0x00, 0xf5, 0x21, 0x00


	//----- nvinfo : EIATTR_KPARAM_INFO
	.align		4
.L_9:
        /*0018*/ 	.byte	0x04, 0x17
        /*001a*/ 	.short	(.L_11 - .L_10)
.L_10:
        /*001c*/ 	.word	0x00000000
        /*0020*/ 	.short	0x0000
        /*0022*/ 	.short	0x0000
        /*0024*/ 	.byte	0x00, 0xf5, 0x21, 0x00


	//----- nvinfo : EIATTR_SPARSE_MMA_MASK
	.align		4
.L_11:
        /*0028*/ 	.byte	0x03, 0x50
        /*002a*/ 	.short	0x0000


	//----- nvinfo : EIATTR_MAXREG_COUNT
	.align		4
        /*002c*/ 	.byte	0x03, 0x1b
        /*002e*/ 	.short	0x00ff


	//----- nvinfo : EIATTR_MERCURY_ISA_VERSION
	.align		4
        /*0030*/ 	.byte	0x03, 0x5f
        /*0032*/ 	.short	0x0101


	//----- nvinfo : EIATTR_VRC_CTA_INIT_COUNT
	.align		4
        /*0034*/ 	.byte	0x02, 0x4a
	.zero		1
	.zero		1


	//----- nvinfo : EIATTR_EXIT_INSTR_OFFSETS
	.align		4
        /*0038*/ 	.byte	0x04, 0x1c
        /*003a*/ 	.short	(.L_13 - .L_12)


	//   ....[0]....
.L_12:
        /*003c*/ 	.word	0x000000d0


	//----- nvinfo : EIATTR_CBANK_PARAM_SIZE
	.align		4
.L_13:
        /*0040*/ 	.byte	0x03, 0x19
        /*0042*/ 	.short	0x0010


	//----- nvinfo : EIATTR_PARAM_CBANK
	.align		4
        /*0044*/ 	.byte	0x04, 0x0a
        /*0046*/ 	.short	(.L_15 - .L_14)
	.align		4
.L_14:
        /*0048*/ 	.word	index@(.nv.constant0._Z6squarePfS_)
        /*004c*/ 	.short	0x0380
        /*004e*/ 	.short	0x0010


	//----- nvinfo : EIATTR_SW_WAR
	.align		4
.L_15:
        /*0050*/ 	.byte	0x04, 0x36
        /*0052*/ 	.short	(.L_17 - .L_16)
.L_16:
        /*0054*/ 	.word	0x00000008
.L_17:


//--------------------- .nv.callgraph             --------------------------
	.section	.nv.callgraph,"",@"SHT_CUDA_CALLGRAPH"
	.align	4
	.sectionentsize	8
	.align		4
        /*0000*/ 	.word	0x00000000
	.align		4
        /*0004*/ 	.word	0xffffffff
	.align		4
        /*0008*/ 	.word	0x00000000
	.align		4
        /*000c*/ 	.word	0xfffffffe
	.align		4
        /*0010*/ 	.word	0x00000000
	.align		4
        /*0014*/ 	.word	0xfffffffd
	.align		4
        /*0018*/ 	.word	0x00000000
	.align		4
        /*001c*/ 	.word	0xfffffffc


//--------------------- .text._Z6squarePfS_       --------------------------
	.section	.text._Z6squarePfS_,"ax",@progbits
	.align	128
        .global         _Z6squarePfS_
        .type           _Z6squarePfS_,@function
        .size           _Z6squarePfS_,(.L_x_1 - _Z6squarePfS_)
        .other          _Z6squarePfS_,@"STO_CUDA_ENTRY STV_DEFAULT"
_Z6squarePfS_:
.text._Z6squarePfS_:
[----:B------:R-:W-:Y:S01]  /*0000*/  LDC R1, c[0x0][0x37c] ;  /* 0x0000df00ff017b82 */ /* 0x000fe20000000800 */
[----:B------:R-:W0:Y:S07]  /*0010*/  S2R R0, SR_TID.X ;  /* 0x0000000000007919 */ /* 0x000e2e0000002100 */
[----:B------:R-:W0:Y:S01]  /*0020*/  S2UR UR6, SR_CTAID.X ;  /* 0x00000000000679c3 */ /* 0x000e220000002500 */
[----:B------:R-:W1:Y:S07]  /*0030*/  LDCU.64 UR4, c[0x0][0x358] ;  /* 0x00006b00ff0477ac */ /* 0x000e6e0008000a00 */
[----:B------:R-:W0:Y:S08]  /*0040*/  LDC R7, c[0x0][0x360] ;  /* 0x0000d800ff077b82 */ /* 0x000e300000000800 */
[----:B------:R-:W2:Y:S08]  /*0050*/  LDC.64 R2, c[0x0][0x388] ;  /* 0x0000e200ff027b82 */ /* 0x000eb00000000a00 */
[----:B------:R-:W3:Y:S01]  /*0060*/  LDC.64 R4, c[0x0][0x380] ;  /* 0x0000e000ff047b82 */ /* 0x000ee20000000a00 */
[----:B0-----:R-:W-:-:S04]  /*0070*/  IMAD R7, R7, UR6, R0 ;  /* 0x0000000607077c24 */ /* 0x001fc8000f8e0200 */
[----:B--2---:R-:W-:-:S06]  /*0080*/  IMAD.WIDE R2, R7, 0x4, R2 ;  /* 0x0000000407027825 */ /* 0x004fcc00078e0202 */
[----:B-1----:R-:W2:Y:S01]  /*0090*/  LDG.E R2, desc[UR4][R2.64] ;  /* 0x0000000402027981 */ /* 0x002ea2000c1e1900 */
[----:B---3--:R-:W-:-:S04]  /*00a0*/  IMAD.WIDE R4, R7, 0x4, R4 ;  /* 0x0000000407047825 */ /* 0x008fc800078e0204 */
[----:B--2---:R-:W-:-:S05]  /*00b0*/  FMUL R7, R2, R2 ;  /* 0x0000000202077220 */ /* 0x004fca0000400000 */
[----:B------:R-:W-:Y:S01]  /*00c0*/  STG.E desc[UR4][R4.64], R7 ;  /* 0x0000000704007986 */ /* 0x000fe2000c101904 */
[----:B------:R-:W-:Y:S05]  /*00d0*/  EXIT ;  /* 0x000000000000794d */ /* 0x000fea0003800000 */
.L_x_0:
[----:B------:R-:W-:-:S00]  /*00e0*/  BRA `(.L_x_0) ;  /* 0xfffffffc00fc7947 */ /* 0x000fc0000383ffff */
[----:B------:R-:W-:-:S00]  /*00f0*/  NOP ;  /* 0x0000000000007918 */ /* 0x000fc00000000000 */
        /* <DEDUP_REMOVED lines=8> */
.L_x_1:


//--------------------- .nv.shared.reserved.0     --------------------------
	.section	.nv.shared.reserved.0,"aw",@nobits
	.weak		__nv_reservedSMEM_offset_0_alias
	.size		__nv_reservedSMEM_offset_0_alias, 0, 64
	.other		__nv_reservedSMEM_offset_0_alias,@"STO_CUDA_RESERVED_SHARED STV_DEFAULT"
__nv_reservedSMEM_offset_0_alias:
	.zero		0
	.zero		64


//--------------------- .nv.constant0._Z6squarePfS_ --------------------------
	.section	.nv.constant0._Z6squarePfS_,"a",@progbits
	.sectionflags	@""
	.align	4
.nv.constant0._Z6squarePfS_:
	.zero		912


//--------------------- SYMBOLS --------------------------

	.type		.nv.reservedSmem.offset0,@object
	.size		.nv.reservedSmem.offset0,0x4
